//
// Generated by NVIDIA NVVM Compiler
//
// Compiler Build ID: CL-36424714
// Cuda compilation tools, release 13.0, V13.0.88
// Based on NVVM 20.0.0
//

.version 9.0
.target sm_100
.address_size 64

	// .globl	_Z21intersectGraphsKernelP5GraphiPiiS1_

.visible .entry _Z21intersectGraphsKernelP5GraphiPiiS1_(
	.param .u64 .ptr .align 1 _Z21intersectGraphsKernelP5GraphiPiiS1__param_0,
	.param .u32 _Z21intersectGraphsKernelP5GraphiPiiS1__param_1,
	.param .u64 .ptr .align 1 _Z21intersectGraphsKernelP5GraphiPiiS1__param_2,
	.param .u32 _Z21intersectGraphsKernelP5GraphiPiiS1__param_3,
	.param .u64 .ptr .align 1 _Z21intersectGraphsKernelP5GraphiPiiS1__param_4
)
{
	.reg .pred 	%p<9>;
	.reg .b16 	%rs<7>;
	.reg .b32 	%r<17>;
	.reg .b64 	%rd<22>;

	ld.param.u64 	%rd5, [_Z21intersectGraphsKernelP5GraphiPiiS1__param_0];
	ld.param.u32 	%r5, [_Z21intersectGraphsKernelP5GraphiPiiS1__param_1];
	ld.param.u64 	%rd3, [_Z21intersectGraphsKernelP5GraphiPiiS1__param_2];
	ld.param.u32 	%r6, [_Z21intersectGraphsKernelP5GraphiPiiS1__param_3];
	ld.param.u64 	%rd4, [_Z21intersectGraphsKernelP5GraphiPiiS1__param_4];
	cvta.to.global.u64 	%rd1, %rd5;
	mov.u32 	%r7, %ctaid.x;
	mov.u32 	%r8, %ntid.x;
	mov.u32 	%r9, %tid.x;
	mad.lo.s32 	%r1, %r7, %r8, %r9;
	setp.ge.s32 	%p1, %r1, %r6;
	@%p1 bra 	$L__BB0_8;
	setp.lt.s32 	%p2, %r5, 2;
	@%p2 bra 	$L__BB0_7;
	ld.global.u64 	%rd6, [%rd1];
	mul.wide.s32 	%rd7, %r1, 4;
	add.s64 	%rd8, %rd6, %rd7;
	ld.u32 	%r2, [%rd8];
	mov.b32 	%r16, 1;
$L__BB0_3:
	mul.wide.u32 	%rd9, %r16, 24;
	add.s64 	%rd2, %rd1, %rd9;
	ld.global.u64 	%rd10, [%rd2];
	add.s64 	%rd12, %rd10, %rd7;
	ld.u32 	%r11, [%rd12];
	setp.ne.s32 	%p3, %r2, %r11;
	mov.b16 	%rs6, 0;
	@%p3 bra 	$L__BB0_5;
	ld.global.u64 	%rd13, [%rd1+8];
	add.s64 	%rd15, %rd13, %rd7;
	ld.u32 	%r12, [%rd15];
	ld.global.u64 	%rd16, [%rd2+8];
	add.s64 	%rd17, %rd16, %rd7;
	ld.u32 	%r13, [%rd17];
	setp.eq.s32 	%p4, %r12, %r13;
	selp.u16 	%rs6, 1, 0, %p4;
$L__BB0_5:
	add.s32 	%r16, %r16, 1;
	setp.lt.s32 	%p5, %r16, %r5;
	and.b16  	%rs5, %rs6, 255;
	setp.ne.s16 	%p6, %rs5, 0;
	and.pred  	%p7, %p5, %p6;
	@%p7 bra 	$L__BB0_3;
	setp.eq.s16 	%p8, %rs6, 0;
	@%p8 bra 	$L__BB0_8;
$L__BB0_7:
	cvta.to.global.u64 	%rd18, %rd3;
	mul.wide.s32 	%rd19, %r1, 4;
	add.s64 	%rd20, %rd18, %rd19;
	mov.b32 	%r14, 1;
	st.global.u32 	[%rd20], %r14;
	cvta.to.global.u64 	%rd21, %rd4;
	atom.global.add.u32 	%r15, [%rd21], 1;
$L__BB0_8:
	ret;

}
	// .globl	_Z17mergeGraphsKernelP5GraphiS0_
.visible .entry _Z17mergeGraphsKernelP5GraphiS0_(
	.param .u64 .ptr .align 1 _Z17mergeGraphsKernelP5GraphiS0__param_0,
	.param .u32 _Z17mergeGraphsKernelP5GraphiS0__param_1,
	.param .u64 .ptr .align 1 _Z17mergeGraphsKernelP5GraphiS0__param_2
)
{
	.reg .pred 	%p<9>;
	.reg .b16 	%rs<7>;
	.reg .b32 	%r<20>;
	.reg .b64 	%rd<42>;

	ld.param.u64 	%rd5, [_Z17mergeGraphsKernelP5GraphiS0__param_0];
	ld.param.u32 	%r7, [_Z17mergeGraphsKernelP5GraphiS0__param_1];
	ld.param.u64 	%rd6, [_Z17mergeGraphsKernelP5GraphiS0__param_2];
	cvta.to.global.u64 	%rd1, %rd6;
	cvta.to.global.u64 	%rd2, %rd5;
	mov.u32 	%r8, %ctaid.x;
	mov.u32 	%r9, %ntid.x;
	mov.u32 	%r10, %tid.x;
	mad.lo.s32 	%r1, %r8, %r9, %r10;
	ld.global.u32 	%r11, [%rd2+16];
	setp.ge.s32 	%p1, %r1, %r11;
	@%p1 bra 	$L__BB1_10;
	setp.gt.s32 	%p2, %r7, 1;
	ld.global.u64 	%rd3, [%rd2];
	@%p2 bra 	$L__BB1_3;
	cvta.to.global.u64 	%rd7, %rd3;
	mul.wide.s32 	%rd8, %r1, 4;
	add.s64 	%rd9, %rd7, %rd8;
	ld.global.u32 	%r19, [%rd9];
	bra.uni 	$L__BB1_8;
$L__BB1_3:
	cvta.to.global.u64 	%rd10, %rd3;
	mul.wide.s32 	%rd11, %r1, 4;
	add.s64 	%rd12, %rd10, %rd11;
	ld.global.u32 	%r19, [%rd12];
	mov.b32 	%r18, 1;
$L__BB1_4:
	mul.wide.u32 	%rd13, %r18, 24;
	add.s64 	%rd4, %rd2, %rd13;
	ld.global.u64 	%rd14, [%rd4];
	cvta.to.global.u64 	%rd15, %rd14;
	add.s64 	%rd17, %rd15, %rd11;
	ld.global.u32 	%r13, [%rd17];
	setp.ne.s32 	%p3, %r19, %r13;
	mov.b16 	%rs6, 0;
	@%p3 bra 	$L__BB1_6;
	ld.global.u64 	%rd18, [%rd2+8];
	cvta.to.global.u64 	%rd19, %rd18;
	add.s64 	%rd21, %rd19, %rd11;
	ld.global.u32 	%r14, [%rd21];
	ld.global.u64 	%rd22, [%rd4+8];
	cvta.to.global.u64 	%rd23, %rd22;
	add.s64 	%rd24, %rd23, %rd11;
	ld.global.u32 	%r15, [%rd24];
	setp.eq.s32 	%p4, %r14, %r15;
	selp.u16 	%rs6, 1, 0, %p4;
$L__BB1_6:
	add.s32 	%r18, %r18, 1;
	setp.lt.s32 	%p5, %r18, %r7;
	and.b16  	%rs5, %rs6, 255;
	setp.ne.s16 	%p6, %rs5, 0;
	and.pred  	%p7, %p5, %p6;
	@%p7 bra 	$L__BB1_4;
	setp.eq.s16 	%p8, %rs6, 0;
	@%p8 bra 	$L__BB1_9;
$L__BB1_8:
	ld.global.u64 	%rd25, [%rd1];
	cvta.to.global.u64 	%rd26, %rd25;
	mul.wide.s32 	%rd27, %r1, 4;
	add.s64 	%rd28, %rd26, %rd27;
	st.global.u32 	[%rd28], %r19;
	ld.global.u64 	%rd29, [%rd2+8];
	cvta.to.global.u64 	%rd30, %rd29;
	add.s64 	%rd31, %rd30, %rd27;
	ld.global.u32 	%r16, [%rd31];
	ld.global.u64 	%rd32, [%rd1+8];
	cvta.to.global.u64 	%rd33, %rd32;
	add.s64 	%rd34, %rd33, %rd27;
	st.global.u32 	[%rd34], %r16;
	bra.uni 	$L__BB1_10;
$L__BB1_9:
	ld.global.u64 	%rd35, [%rd1];
	cvta.to.global.u64 	%rd36, %rd35;
	add.s64 	%rd38, %rd36, %rd11;
	mov.b32 	%r17, -1;
	st.global.u32 	[%rd38], %r17;
	ld.global.u64 	%rd39, [%rd1+8];
	cvta.to.global.u64 	%rd40, %rd39;
	add.s64 	%rd41, %rd40, %rd11;
	st.global.u32 	[%rd41], %r17;
$L__BB1_10:
	ret;

}
	// .globl	_Z29intersectAndMergeGraphsKernelP5GraphiS0_iPi
.visible .entry _Z29intersectAndMergeGraphsKernelP5GraphiS0_iPi(
	.param .u64 .ptr .align 1 _Z29intersectAndMergeGraphsKernelP5GraphiS0_iPi_param_0,
	.param .u32 _Z29intersectAndMergeGraphsKernelP5GraphiS0_iPi_param_1,
	.param .u64 .ptr .align 1 _Z29intersectAndMergeGraphsKernelP5GraphiS0_iPi_param_2,
	.param .u32 _Z29intersectAndMergeGraphsKernelP5GraphiS0_iPi_param_3,
	.param .u64 .ptr .align 1 _Z29intersectAndMergeGraphsKernelP5GraphiS0_iPi_param_4
)
{
	.reg .pred 	%p<12>;
	.reg .b16 	%rs<7>;
	.reg .b32 	%r<19>;
	.reg .b64 	%rd<35>;

	ld.param.u64 	%rd5, [_Z29intersectAndMergeGraphsKernelP5GraphiS0_iPi_param_0];
	ld.param.u32 	%r6, [_Z29intersectAndMergeGraphsKernelP5GraphiS0_iPi_param_1];
	ld.param.u64 	%rd6, [_Z29intersectAndMergeGraphsKernelP5GraphiS0_iPi_param_2];
	ld.param.u32 	%r7, [_Z29intersectAndMergeGraphsKernelP5GraphiS0_iPi_param_3];
	ld.param.u64 	%rd4, [_Z29intersectAndMergeGraphsKernelP5GraphiS0_iPi_param_4];
	cvta.to.global.u64 	%rd1, %rd6;
	cvta.to.global.u64 	%rd2, %rd5;
	mov.u32 	%r8, %ctaid.x;
	mov.u32 	%r9, %ntid.x;
	mov.u32 	%r10, %tid.x;
	mad.lo.s32 	%r1, %r8, %r9, %r10;
	setp.ge.s32 	%p3, %r1, %r7;
	@%p3 bra 	$L__BB2_10;
	setp.lt.s32 	%p5, %r6, 2;
	mov.pred 	%p11, 0;
	@%p5 bra 	$L__BB2_7;
	ld.global.u64 	%rd7, [%rd2];
	mul.wide.s32 	%rd8, %r1, 4;
	add.s64 	%rd9, %rd7, %rd8;
	ld.u32 	%r2, [%rd9];
	mov.b32 	%r18, 1;
$L__BB2_3:
	mul.wide.u32 	%rd10, %r18, 24;
	add.s64 	%rd3, %rd2, %rd10;
	ld.global.u64 	%rd11, [%rd3];
	add.s64 	%rd13, %rd11, %rd8;
	ld.u32 	%r12, [%rd13];
	setp.ne.s32 	%p6, %r2, %r12;
	mov.b16 	%rs6, 0;
	@%p6 bra 	$L__BB2_5;
	ld.global.u64 	%rd14, [%rd2+8];
	add.s64 	%rd16, %rd14, %rd8;
	ld.u32 	%r13, [%rd16];
	ld.global.u64 	%rd17, [%rd3+8];
	add.s64 	%rd18, %rd17, %rd8;
	ld.u32 	%r14, [%rd18];
	setp.eq.s32 	%p7, %r13, %r14;
	selp.u16 	%rs6, 1, 0, %p7;
$L__BB2_5:
	add.s32 	%r18, %r18, 1;
	setp.lt.s32 	%p8, %r18, %r6;
	and.b16  	%rs5, %rs6, 255;
	setp.ne.s16 	%p9, %rs5, 0;
	and.pred  	%p10, %p8, %p9;
	@%p10 bra 	$L__BB2_3;
	setp.eq.s16 	%p11, %rs6, 0;
$L__BB2_7:
	cvta.to.global.u64 	%rd19, %rd4;
	atom.global.add.u32 	%r5, [%rd19], 1;
	@%p11 bra 	$L__BB2_9;
	ld.global.u64 	%rd20, [%rd2];
	mul.wide.s32 	%rd21, %r1, 4;
	add.s64 	%rd22, %rd20, %rd21;
	ld.u32 	%r15, [%rd22];
	ld.global.u64 	%rd23, [%rd1];
	mul.wide.s32 	%rd24, %r5, 4;
	add.s64 	%rd25, %rd23, %rd24;
	st.u32 	[%rd25], %r15;
	ld.global.u64 	%rd26, [%rd2+8];
	add.s64 	%rd27, %rd26, %rd21;
	ld.u32 	%r16, [%rd27];
	ld.global.u64 	%rd28, [%rd1+8];
	add.s64 	%rd29, %rd28, %rd24;
	st.u32 	[%rd29], %r16;
	bra.uni 	$L__BB2_10;
$L__BB2_9:
	ld.global.u64 	%rd30, [%rd1];
	mul.wide.s32 	%rd31, %r5, 4;
	add.s64 	%rd32, %rd30, %rd31;
	mov.b32 	%r17, -1;
	st.u32 	[%rd32], %r17;
	ld.global.u64 	%rd33, [%rd1+8];
	add.s64 	%rd34, %rd33, %rd31;
	st.u32 	[%rd34], %r17;
$L__BB2_10:
	ret;

}


// ===== COMPILED SASS (sm_100) =====

	.target	sm_100

	.elftype	@"ET_EXEC"


//--------------------- .note.nv.tkinfo           --------------------------
	.section	.note.nv.tkinfo,"",@"SHT_NOTE"
	.sectionflags	@"SHF_NOTE_NV_TKINFO"
	.tkinfo
        /*0018*/ 	.word	0x00000002
        /*0030*/ 	.string	""
        /*0030*/ 	.string	"ptxas"
        /*0030*/ 	.string	"Cuda compilation tools, release 13.0, V13.0.88"
        /*0030*/ 	.string	"Build cuda_13.0.r13.0/compiler.36424714_0"
        /*0030*/ 	.string	"-arch sm_100 -m 64 "



//--------------------- .note.nv.cuinfo           --------------------------
	.section	.note.nv.cuinfo,"",@"SHT_NOTE"
	.sectionflags	@"SHF_NOTE_NV_CUINFO"
        /*0018*/ 	.short	0x0002
        /*001a*/ 	.short	0x0064
        /*001c*/ 	.short	0x0082
	.zero		2


//--------------------- .nv.info                  --------------------------
	.section	.nv.info,"",@"SHT_CUDA_INFO"
	.align	4


	//----- nvinfo : EIATTR_REGCOUNT
	.align		4
        /*0000*/ 	.byte	0x04, 0x2f
        /*0002*/ 	.short	(.L_1 - .L_0)
	.align		4
.L_0:
        /*0004*/ 	.word	index@(_Z21intersectGraphsKernelP5GraphiPiiS1_)
        /*0008*/ 	.word	0x00000011


	//----- nvinfo : EIATTR_FRAME_SIZE
	.align		4
.L_1:
        /*000c*/ 	.byte	0x04, 0x11
        /*000e*/ 	.short	(.L_3 - .L_2)
	.align		4
.L_2:
        /*0010*/ 	.word	index@(_Z21intersectGraphsKernelP5GraphiPiiS1_)
        /*0014*/ 	.word	0x00000000


	//----- nvinfo : EIATTR_REGCOUNT
	.align		4
.L_3:
        /*0018*/ 	.byte	0x04, 0x2f
        /*001a*/ 	.short	(.L_5 - .L_4)
	.align		4
.L_4:
        /*001c*/ 	.word	index@(_Z17mergeGraphsKernelP5GraphiS0_)
        /*0020*/ 	.word	0x00000012


	//----- nvinfo : EIATTR_FRAME_SIZE
	.align		4
.L_5:
        /*0024*/ 	.byte	0x04, 0x11
        /*0026*/ 	.short	(.L_7 - .L_6)
	.align		4
.L_6:
        /*0028*/ 	.word	index@(_Z17mergeGraphsKernelP5GraphiS0_)
        /*002c*/ 	.word	0x00000000


	//----- nvinfo : EIATTR_REGCOUNT
	.align		4
.L_7:
        /*0030*/ 	.byte	0x04, 0x2f
        /*0032*/ 	.short	(.L_9 - .L_8)
	.align		4
.L_8:
        /*0034*/ 	.word	index@(_Z29intersectAndMergeGraphsKernelP5GraphiS0_iPi)
        /*0038*/ 	.word	0x00000014


	//----- nvinfo : EIATTR_FRAME_SIZE
	.align		4
.L_9:
        /*003c*/ 	.byte	0x04, 0x11
        /*003e*/ 	.short	(.L_11 - .L_10)
	.align		4
.L_10:
        /*0040*/ 	.word	index@(_Z29intersectAndMergeGraphsKernelP5GraphiS0_iPi)
        /*0044*/ 	.word	0x00000000


	//----- nvinfo : EIATTR_MIN_STACK_SIZE
	.align		4
.L_11:
        /*0048*/ 	.byte	0x04, 0x12
        /*004a*/ 	.short	(.L_13 - .L_12)
	.align		4
.L_12:
        /*004c*/ 	.word	index@(_Z29intersectAndMergeGraphsKernelP5GraphiS0_iPi)
        /*0050*/ 	.word	0x00000000


	//----- nvinfo : EIATTR_MIN_STACK_SIZE
	.align		4
.L_13:
        /*0054*/ 	.byte	0x04, 0x12
        /*0056*/ 	.short	(.L_15 - .L_14)
	.align		4
.L_14:
        /*0058*/ 	.word	index@(_Z17mergeGraphsKernelP5GraphiS0_)
        /*005c*/ 	.word	0x00000000


	//----- nvinfo : EIATTR_MIN_STACK_SIZE
	.align		4
.L_15:
        /*0060*/ 	.byte	0x04, 0x12
        /*0062*/ 	.short	(.L_17 - .L_16)
	.align		4
.L_16:
        /*0064*/ 	.word	index@(_Z21intersectGraphsKernelP5GraphiPiiS1_)
        /*0068*/ 	.word	0x00000000
.L_17:


//--------------------- .nv.compat                --------------------------
	.section	.nv.compat,"",@"SHT_CUDA_COMPAT_INFO"
	.align	4
        /*0000*/ 	.byte	0x02, 0x09, 0x00, 0x00, 0x02, 0x02, 0x01, 0x00, 0x02, 0x05, 0x05, 0x00, 0x03, 0x07, 0x01, 0x01
        /*0010*/ 	.byte	0x02, 0x03, 0x00, 0x00, 0x02, 0x06, 0x01, 0x00, 0x04, 0x0b, 0x08, 0x00, 0x09, 0x00, 0x00, 0x00
        /*0020*/ 	.byte	0x00, 0x00, 0x00, 0x00


//--------------------- .nv.info._Z29intersectAndMergeGraphsKernelP5GraphiS0_iPi --------------------------
	.section	.nv.info._Z29intersectAndMergeGraphsKernelP5GraphiS0_iPi,"",@"SHT_CUDA_INFO"
	.sectionflags	@""
	.align	4


	//----- nvinfo : EIATTR_CUDA_API_VERSION
	.align		4
        /*0000*/ 	.byte	0x04, 0x37
        /*0002*/ 	.short	(.L_19 - .L_18)
.L_18:
        /*0004*/ 	.word	0x00000082


	//----- nvinfo : EIATTR_KPARAM_INFO
	.align		4
.L_19:
        /*0008*/ 	.byte	0x04, 0x17
        /*000a*/ 	.short	(.L_21 - .L_20)
.L_20:
        /*000c*/ 	.word	0x00000000
        /*0010*/ 	.short	0x0004
        /*0012*/ 	.short	0x0020
        /*0014*/ 	.byte	0x00, 0xf5, 0x21, 0x00


	//----- nvinfo : EIATTR_KPARAM_INFO
	.align		4
.L_21:
        /*0018*/ 	.byte	0x04, 0x17
        /*001a*/ 	.short	(.L_23 - .L_22)
.L_22:
        /*001c*/ 	.word	0x00000000
        /*0020*/ 	.short	0x0003
        /*0022*/ 	.short	0x0018
        /*0024*/ 	.byte	0x00, 0xf0, 0x11, 0x00


	//----- nvinfo : EIATTR_KPARAM_INFO
	.align		4
.L_23:
        /*0028*/ 	.byte	0x04, 0x17
        /*002a*/ 	.short	(.L_25 - .L_24)
.L_24:
        /*002c*/ 	.word	0x00000000
        /*0030*/ 	.short	0x0002
        /*0032*/ 	.short	0x0010
        /*0034*/ 	.byte	0x00, 0xf5, 0x21, 0x00


	//----- nvinfo : EIATTR_KPARAM_INFO
	.align		4
.L_25:
        /*0038*/ 	.byte	0x04, 0x17
        /*003a*/ 	.short	(.L_27 - .L_26)
.L_26:
        /*003c*/ 	.word	0x00000000
        /*0040*/ 	.short	0x0001
        /*0042*/ 	.short	0x0008
        /*0044*/ 	.byte	0x00, 0xf0, 0x11, 0x00


	//----- nvinfo : EIATTR_KPARAM_INFO
	.align		4
.L_27:
        /*0048*/ 	.byte	0x04, 0x17
        /*004a*/ 	.short	(.L_29 - .L_28)
.L_28:
        /*004c*/ 	.word	0x00000000
        /*0050*/ 	.short	0x0000
        /*0052*/ 	.short	0x0000
        /*0054*/ 	.byte	0x00, 0xf5, 0x21, 0x00


	//----- nvinfo : EIATTR_SPARSE_MMA_MASK
	.align		4
.L_29:
        /*0058*/ 	.byte	0x03, 0x50
        /*005a*/ 	.short	0x0000


	//----- nvinfo : EIATTR_MAXREG_COUNT
	.align		4
        /*005c*/ 	.byte	0x03, 0x1b
        /*005e*/ 	.short	0x00ff


	//----- nvinfo : EIATTR_MERCURY_ISA_VERSION
	.align		4
        /*0060*/ 	.byte	0x03, 0x5f
        /*0062*/ 	.short	0x0101


	//----- nvinfo : EIATTR_INT_WARP_WIDE_INSTR_OFFSETS
	.align		4
        /*0064*/ 	.byte	0x04, 0x31
        /*0066*/ 	.short	(.L_31 - .L_30)


	//   ....[0]....
.L_30:
        /*0068*/ 	.word	0x000002f0


	//   ....[1]....
        /*006c*/ 	.word	0x000003d0


	//----- nvinfo : EIATTR_VRC_CTA_INIT_COUNT
	.align		4
.L_31:
        /*0070*/ 	.byte	0x02, 0x4a
	.zero		1
	.zero		1


	//----- nvinfo : EIATTR_EXIT_INSTR_OFFSETS
	.align		4
        /*0074*/ 	.byte	0x04, 0x1c
        /*0076*/ 	.short	(.L_33 - .L_32)


	//   ....[0]....
.L_32:
        /*0078*/ 	.word	0x00000070


	//   ....[1]....
        /*007c*/ 	.word	0x00000480


	//   ....[2]....
        /*0080*/ 	.word	0x00000510


	//----- nvinfo : EIATTR_CRS_STACK_SIZE
	.align		4
.L_33:
        /*0084*/ 	.byte	0x04, 0x1e
        /*0086*/ 	.short	(.L_35 - .L_34)
.L_34:
        /*0088*/ 	.word	0x00000000


	//----- nvinfo : EIATTR_CBANK_PARAM_SIZE
	.align		4
.L_35:
        /*008c*/ 	.byte	0x03, 0x19
        /*008e*/ 	.short	0x0028


	//----- nvinfo : EIATTR_PARAM_CBANK
	.align		4
        /*0090*/ 	.byte	0x04, 0x0a
        /*0092*/ 	.short	(.L_37 - .L_36)
	.align		4
.L_36:
        /*0094*/ 	.word	index@(.nv.constant0._Z29intersectAndMergeGraphsKernelP5GraphiS0_iPi)
        /*0098*/ 	.short	0x0380
        /*009a*/ 	.short	0x0028


	//----- nvinfo : EIATTR_SW_WAR
	.align		4
.L_37:
        /*009c*/ 	.byte	0x04, 0x36
        /*009e*/ 	.short	(.L_39 - .L_38)
.L_38:
        /*00a0*/ 	.word	0x00000008
.L_39:


//--------------------- .nv.info._Z17mergeGraphsKernelP5GraphiS0_ --------------------------
	.section	.nv.info._Z17mergeGraphsKernelP5GraphiS0_,"",@"SHT_CUDA_INFO"
	.sectionflags	@""
	.align	4


	//----- nvinfo : EIATTR_CUDA_API_VERSION
	.align		4
        /*0000*/ 	.byte	0x04, 0x37
        /*0002*/ 	.short	(.L_41 - .L_40)
.L_40:
        /*0004*/ 	.word	0x00000082


	//----- nvinfo : EIATTR_KPARAM_INFO
	.align		4
.L_41:
        /*0008*/ 	.byte	0x04, 0x17
        /*000a*/ 	.short	(.L_43 - .L_42)
.L_42:
        /*000c*/ 	.word	0x00000000
        /*0010*/ 	.short	0x0002
        /*0012*/ 	.short	0x0010
        /*0014*/ 	.byte	0x00, 0xf5, 0x21, 0x00


	//----- nvinfo : EIATTR_KPARAM_INFO
	.align		4
.L_43:
        /*0018*/ 	.byte	0x04, 0x17
        /*001a*/ 	.short	(.L_45 - .L_44)
.L_44:
        /*001c*/ 	.word	0x00000000
        /*0020*/ 	.short	0x0001
        /*0022*/ 	.short	0x0008
        /*0024*/ 	.byte	0x00, 0xf0, 0x11, 0x00


	//----- nvinfo : EIATTR_KPARAM_INFO
	.align		4
.L_45:
        /*0028*/ 	.byte	0x04, 0x17
        /*002a*/ 	.short	(.L_47 - .L_46)
.L_46:
        /*002c*/ 	.word	0x00000000
        /*0030*/ 	.short	0x0000
        /*0032*/ 	.short	0x0000
        /*0034*/ 	.byte	0x00, 0xf5, 0x21, 0x00


	//----- nvinfo : EIATTR_SPARSE_MMA_MASK
	.align		4
.L_47:
        /*0038*/ 	.byte	0x03, 0x50
        /*003a*/ 	.short	0x0000


	//----- nvinfo : EIATTR_MAXREG_COUNT
	.align		4
        /*003c*/ 	.byte	0x03, 0x1b
        /*003e*/ 	.short	0x00ff


	//----- nvinfo : EIATTR_MERCURY_ISA_VERSION
	.align		4
        /*0040*/ 	.byte	0x03, 0x5f
        /*0042*/ 	.short	0x0101


	//----- nvinfo : EIATTR_VRC_CTA_INIT_COUNT
	.align		4
        /*0044*/ 	.byte	0x02, 0x4a
	.zero		1
	.zero		1


	//----- nvinfo : EIATTR_EXIT_INSTR_OFFSETS
	.align		4
        /*0048*/ 	.byte	0x04, 0x1c
        /*004a*/ 	.short	(.L_49 - .L_48)


	//   ....[0]....
.L_48:
        /*004c*/ 	.word	0x00000090


	//   ....[1]....
        /*0050*/ 	.word	0x000003c0


	//   ....[2]....
        /*0054*/ 	.word	0x00000450


	//----- nvinfo : EIATTR_CRS_STACK_SIZE
	.align		4
.L_49:
        /*0058*/ 	.byte	0x04, 0x1e
        /*005a*/ 	.short	(.L_51 - .L_50)
.L_50:
        /*005c*/ 	.word	0x00000000


	//----- nvinfo : EIATTR_CBANK_PARAM_SIZE
	.align		4
.L_51:
        /*0060*/ 	.byte	0x03, 0x19
        /*0062*/ 	.short	0x0018


	//----- nvinfo : EIATTR_PARAM_CBANK
	.align		4
        /*0064*/ 	.byte	0x04, 0x0a
        /*0066*/ 	.short	(.L_53 - .L_52)
	.align		4
.L_52:
        /*0068*/ 	.word	index@(.nv.constant0._Z17mergeGraphsKernelP5GraphiS0_)
        /*006c*/ 	.short	0x0380
        /*006e*/ 	.short	0x0018


	//----- nvinfo : EIATTR_SW_WAR
	.align		4
.L_53:
        /*0070*/ 	.byte	0x04, 0x36
        /*0072*/ 	.short	(.L_55 - .L_54)
.L_54:
        /*0074*/ 	.word	0x00000008
.L_55:


//--------------------- .nv.info._Z21intersectGraphsKernelP5GraphiPiiS1_ --------------------------
	.section	.nv.info._Z21intersectGraphsKernelP5GraphiPiiS1_,"",@"SHT_CUDA_INFO"
	.sectionflags	@""
	.align	4


	//----- nvinfo : EIATTR_CUDA_API_VERSION
	.align		4
        /*0000*/ 	.byte	0x04, 0x37
        /*0002*/ 	.short	(.L_57 - .L_56)
.L_56:
        /*0004*/ 	.word	0x00000082


	//----- nvinfo : EIATTR_KPARAM_INFO
	.align		4
.L_57:
        /*0008*/ 	.byte	0x04, 0x17
        /*000a*/ 	.short	(.L_59 - .L_58)
.L_58:
        /*000c*/ 	.word	0x00000000
        /*0010*/ 	.short	0x0004
        /*0012*/ 	.short	0x0020
        /*0014*/ 	.byte	0x00, 0xf5, 0x21, 0x00


	//----- nvinfo : EIATTR_KPARAM_INFO
	.align		4
.L_59:
        /*0018*/ 	.byte	0x04, 0x17
        /*001a*/ 	.short	(.L_61 - .L_60)
.L_60:
        /*001c*/ 	.word	0x00000000
        /*0020*/ 	.short	0x0003
        /*0022*/ 	.short	0x0018
        /*0024*/ 	.byte	0x00, 0xf0, 0x11, 0x00


	//----- nvinfo : EIATTR_KPARAM_INFO
	.align		4
.L_61:
        /*0028*/ 	.byte	0x04, 0x17
        /*002a*/ 	.short	(.L_63 - .L_62)
.L_62:
        /*002c*/ 	.word	0x00000000
        /*0030*/ 	.short	0x0002
        /*0032*/ 	.short	0x0010
        /*0034*/ 	.byte	0x00, 0xf5, 0x21, 0x00


	//----- nvinfo : EIATTR_KPARAM_INFO
	.align		4
.L_63:
        /*0038*/ 	.byte	0x04, 0x17
        /*003a*/ 	.short	(.L_65 - .L_64)
.L_64:
        /*003c*/ 	.word	0x00000000
        /*0040*/ 	.short	0x0001
        /*0042*/ 	.short	0x0008
        /*0044*/ 	.byte	0x00, 0xf0, 0x11, 0x00


	//----- nvinfo : EIATTR_KPARAM_INFO
	.align		4
.L_65:
        /*0048*/ 	.byte	0x04, 0x17
        /*004a*/ 	.short	(.L_67 - .L_66)
.L_66:
        /*004c*/ 	.word	0x00000000
        /*0050*/ 	.short	0x0000
        /*0052*/ 	.short	0x0000
        /*0054*/ 	.byte	0x00, 0xf5, 0x21, 0x00


	//----- nvinfo : EIATTR_SPARSE_MMA_MASK
	.align		4
.L_67:
        /*0058*/ 	.byte	0x03, 0x50
        /*005a*/ 	.short	0x0000


	//----- nvinfo : EIATTR_MAXREG_COUNT
	.align		4
        /*005c*/ 	.byte	0x03, 0x1b
        /*005e*/ 	.short	0x00ff


	//----- nvinfo : EIATTR_MERCURY_ISA_VERSION
	.align		4
        /*0060*/ 	.byte	0x03, 0x5f
        /*0062*/ 	.short	0x0101


	//----- nvinfo : EIATTR_INT_WARP_WIDE_INSTR_OFFSETS
	.align		4
        /*0064*/ 	.byte	0x04, 0x31
        /*0066*/ 	.short	(.L_69 - .L_68)


	//   ....[0]....
.L_68:
        /*0068*/ 	.word	0x00000300


	//----- nvinfo : EIATTR_VRC_CTA_INIT_COUNT
	.align		4
.L_69:
        /*006c*/ 	.byte	0x02, 0x4a
	.zero		1
	.zero		1


	//----- nvinfo : EIATTR_EXIT_INSTR_OFFSETS
	.align		4
        /*0070*/ 	.byte	0x04, 0x1c
        /*0072*/ 	.short	(.L_71 - .L_70)


	//   ....[0]....
.L_70:
        /*0074*/ 	.word	0x00000070


	//   ....[1]....
        /*0078*/ 	.word	0x000002d0


	//   ....[2]....
        /*007c*/ 	.word	0x00000390


	//----- nvinfo : EIATTR_CRS_STACK_SIZE
	.align		4
.L_71:
        /*0080*/ 	.byte	0x04, 0x1e
        /*0082*/ 	.short	(.L_73 - .L_72)
.L_72:
        /*0084*/ 	.word	0x00000000


	//----- nvinfo : EIATTR_CBANK_PARAM_SIZE
	.align		4
.L_73:
        /*0088*/ 	.byte	0x03, 0x19
        /*008a*/ 	.short	0x0028


	//----- nvinfo : EIATTR_PARAM_CBANK
	.align		4
        /*008c*/ 	.byte	0x04, 0x0a
        /*008e*/ 	.short	(.L_75 - .L_74)
	.align		4
.L_74:
        /*0090*/ 	.word	index@(.nv.constant0._Z21intersectGraphsKernelP5GraphiPiiS1_)
        /*0094*/ 	.short	0x0380
        /*0096*/ 	.short	0x0028


	//----- nvinfo : EIATTR_SW_WAR
	.align		4
.L_75:
        /*0098*/ 	.byte	0x04, 0x36
        /*009a*/ 	.short	(.L_77 - .L_76)
.L_76:
        /*009c*/ 	.word	0x00000008
.L_77:


//--------------------- .nv.callgraph             --------------------------
	.section	.nv.callgraph,"",@"SHT_CUDA_CALLGRAPH"
	.align	4
	.sectionentsize	8
	.align		4
        /*0000*/ 	.word	0x00000000
	.align		4
        /*0004*/ 	.word	0xffffffff
	.align		4
        /*0008*/ 	.word	0x00000000
	.align		4
        /*000c*/ 	.word	0xfffffffe
	.align		4
        /*0010*/ 	.word	0x00000000
	.align		4
        /*0014*/ 	.word	0xfffffffd
	.align		4
        /*0018*/ 	.word	0x00000000
	.align		4
        /*001c*/ 	.word	0xfffffffc


//--------------------- .text._Z29intersectAndMergeGraphsKernelP5GraphiS0_iPi --------------------------
	.section	.text._Z29intersectAndMergeGraphsKernelP5GraphiS0_iPi,"ax",@progbits
	.align	128
        .global         _Z29intersectAndMergeGraphsKernelP5GraphiS0_iPi
        .type           _Z29intersectAndMergeGraphsKernelP5GraphiS0_iPi,@function
        .size           _Z29intersectAndMergeGraphsKernelP5GraphiS0_iPi,(.L_x_20 - _Z29intersectAndMergeGraphsKernelP5GraphiS0_iPi)
        .other          _Z29intersectAndMergeGraphsKernelP5GraphiS0_iPi,@"STO_CUDA_ENTRY STV_DEFAULT"
_Z29intersectAndMergeGraphsKernelP5GraphiS0_iPi:
.text._Z29intersectAndMergeGraphsKernelP5GraphiS0_iPi:
[----:B------:R-:W-:Y:S01]  /*0000*/  LDC R1, c[0x0][0x37c] ;  /* 0x0000df00ff017b82 */ /* 0x000fe20000000800 */
[----:B------:R-:W0:Y:S07]  /*0010*/  S2R R3, SR_TID.X ;  /* 0x0000000000037919 */ /* 0x000e2e0000002100 */
[----:B------:R-:W0:Y:S01]  /*0020*/  S2UR UR4, SR_CTAID.X ;  /* 0x00000000000479c3 */ /* 0x000e220000002500 */
[----:B------:R-:W1:Y:S07]  /*0030*/  LDCU UR5, c[0x0][0x398] ;  /* 0x00007300ff0577ac */ /* 0x000e6e0008000800 */
[----:B------:R-:W0:Y:S02]  /*0040*/  LDC R0, c[0x0][0x360] ;  /* 0x0000d800ff007b82 */ /* 0x000e240000000800 */
[----:B0-----:R-:W-:-:S05]  /*0050*/  IMAD R0, R0, UR4, R3 ;  /* 0x0000000400007c24 */ /* 0x001fca000f8e0203 */
[----:B-1----:R-:W-:-:S13]  /*0060*/  ISETP.GE.AND P0, PT, R0, UR5, PT ;  /* 0x0000000500007c0c */ /* 0x002fda000bf06270 */
[----:B------:R-:W-:Y:S05]  /*0070*/  @P0 EXIT ;  /* 0x000000000000094d */ /* 0x000fea0003800000 */
[----:B------:R-:W0:Y:S01]  /*0080*/  LDCU UR6, c[0x0][0x388] ;  /* 0x00007100ff0677ac */ /* 0x000e220008000800 */
[----:B------:R-:W-:Y:S01]  /*0090*/  PLOP3.LUT P0, PT, PT, PT, PT, 0x8, 0x80 ;  /* 0x000000000080781c */ /* 0x000fe20003f0e170 */
[----:B------:R-:W1:Y:S01]  /*00a0*/  LDCU.64 UR4, c[0x0][0x358] ;  /* 0x00006b00ff0477ac */ /* 0x000e620008000a00 */
[----:B0-----:R-:W-:-:S09]  /*00b0*/  UISETP.GE.AND UP0, UPT, UR6, 0x2, UPT ;  /* 0x000000020600788c */ /* 0x001fd2000bf06270 */
[----:B-1----:R-:W-:Y:S05]  /*00c0*/  BRA.U !UP0, `(.L_x_0) ;  /* 0x0000000108847547 */ /* 0x002fea000b800000 */
[----:B------:R-:W0:Y:S01]  /*00d0*/  LDC.64 R4, c[0x0][0x380] ;  /* 0x0000e000ff047b82 */ /* 0x000e220000000a00 */
[----:B------:R-:W1:Y:S07]  /*00e0*/  LDCU UR6, c[0x0][0x388] ;  /* 0x00007100ff0677ac */ /* 0x000e6e0008000800 */
[----:B------:R-:W2:Y:S01]  /*00f0*/  LDC.64 R2, c[0x0][0x380] ;  /* 0x0000e000ff027b82 */ /* 0x000ea20000000a00 */
[----:B0-----:R-:W3:Y:S01]  /*0100*/  LDG.E.64 R4, desc[UR4][R4.64] ;  /* 0x0000000404047981 */ /* 0x001ee2000c1e1b00 */
[----:B------:R-:W-:Y:S01]  /*0110*/  BSSY.RECONVERGENT B0, `(.L_x_1) ;  /* 0x000001a000007945 */ /* 0x000fe20003800200 */
[----:B---3--:R-:W-:-:S05]  /*0120*/  IMAD.WIDE R6, R0, 0x4, R4 ;  /* 0x0000000400067825 */ /* 0x008fca00078e0204 */
[----:B------:R0:W5:Y:S01]  /*0130*/  LD.E R12, desc[UR4][R6.64] ;  /* 0x00000004060c7980 */ /* 0x000162000c101900 */
[----:B-12---:R-:W-:-:S07]  /*0140*/  IMAD.MOV.U32 R13, RZ, RZ, 0x1 ;  /* 0x00000001ff0d7424 */ /* 0x006fce00078e00ff */
.L_x_4:
[----:B------:R-:W-:-:S05]  /*0150*/  IMAD.WIDE.U32 R8, R13, 0x18, R2 ;  /* 0x000000180d087825 */ /* 0x000fca00078e0002 */
[----:B------:R-:W2:Y:S02]  /*0160*/  LDG.E.64 R4, desc[UR4][R8.64] ;  /* 0x0000000408047981 */ /* 0x000ea4000c1e1b00 */
[----:B--2---:R-:W-:-:S06]  /*0170*/  IMAD.WIDE R4, R0, 0x4, R4 ;  /* 0x0000000400047825 */ /* 0x004fcc00078e0204 */
[----:B------:R-:W2:Y:S01]  /*0180*/  LD.E R5, desc[UR4][R4.64] ;  /* 0x0000000404057980 */ /* 0x000ea2000c101900 */
[----:B------:R-:W-:Y:S01]  /*0190*/  VIADD R13, R13, 0x1 ;  /* 0x000000010d0d7836 */ /* 0x000fe20000000000 */
[----:B------:R-:W-:Y:S01]  /*01a0*/  BSSY.RECONVERGENT B1, `(.L_x_2) ;  /* 0x000000e000017945 */ /* 0x000fe20003800200 */
[----:B------:R-:W-:-:S03]  /*01b0*/  PRMT R14, RZ, 0x7610, R14 ;  /* 0x00007610ff0e7816 */ /* 0x000fc6000000000e */
[----:B------:R-:W-:Y:S02]  /*01c0*/  ISETP.LT.AND P0, PT, R13, UR6, PT ;  /* 0x000000060d007c0c */ /* 0x000fe4000bf01270 */
[----:B--2--5:R-:W-:-:S13]  /*01d0*/  ISETP.NE.AND P1, PT, R12, R5, PT ;  /* 0x000000050c00720c */ /* 0x024fda0003f25270 */
[----:B------:R-:W-:Y:S05]  /*01e0*/  @P1 BRA `(.L_x_3) ;  /* 0x0000000000241947 */ /* 0x000fea0003800000 */
[----:B------:R-:W1:Y:S01]  /*01f0*/  LDC.64 R10, c[0x0][0x380] ;  /* 0x0000e000ff0a7b82 */ /* 0x000e620000000a00 */
[----:B0-----:R-:W2:Y:S04]  /*0200*/  LDG.E.64 R6, desc[UR4][R8.64+0x8] ;  /* 0x0000080408067981 */ /* 0x001ea8000c1e1b00 */
[----:B-1----:R-:W3:Y:S01]  /*0210*/  LDG.E.64 R4, desc[UR4][R10.64+0x8] ;  /* 0x000008040a047981 */ /* 0x002ee2000c1e1b00 */
[----:B--2---:R-:W-:-:S06]  /*0220*/  IMAD.WIDE R6, R0, 0x4, R6 ;  /* 0x0000000400067825 */ /* 0x004fcc00078e0206 */
[----:B------:R-:W2:Y:S01]  /*0230*/  LD.E R7, desc[UR4][R6.64] ;  /* 0x0000000406077980 */ /* 0x000ea2000c101900 */
[----:B---3--:R-:W-:-:S06]  /*0240*/  IMAD.WIDE R4, R0, 0x4, R4 ;  /* 0x0000000400047825 */ /* 0x008fcc00078e0204 */
[----:B------:R-:W2:Y:S02]  /*0250*/  LD.E R4, desc[UR4][R4.64] ;  /* 0x0000000404047980 */ /* 0x000ea4000c101900 */
[----:B--2---:R-:W-:-:S04]  /*0260*/  ISETP.NE.AND P1, PT, R4, R7, PT ;  /* 0x000000070400720c */ /* 0x004fc80003f25270 */
[----:B------:R-:W-:-:S09]  /*0270*/  SEL R14, RZ, 0x1, P1 ;  /* 0x00000001ff0e7807 */ /* 0x000fd20000800000 */
.L_x_3:
[----:B------:R-:W-:Y:S05]  /*0280*/  BSYNC.RECONVERGENT B1 ;  /* 0x0000000000017941 */ /* 0x000fea0003800200 */
.L_x_2:
[----:B------:R-:W-:-:S13]  /*0290*/  LOP3.LUT P1, RZ, R14, 0xff, RZ, 0xc0, !PT ;  /* 0x000000ff0eff7812 */ /* 0x000fda000782c0ff */
[----:B------:R-:W-:Y:S05]  /*02a0*/  @P1 BRA P0, `(.L_x_4) ;  /* 0xfffffffc00a81947 */ /* 0x000fea000003ffff */
[----:B------:R-:W-:Y:S05]  /*02b0*/  BSYNC.RECONVERGENT B0 ;  /* 0x0000000000007941 */ /* 0x000fea0003800200 */
.L_x_1:
[----:B------:R-:W-:-:S04]  /*02c0*/  PRMT R2, R14, 0x9910, RZ ;  /* 0x000099100e027816 */ /* 0x000fc800000000ff */
[----:B------:R-:W-:-:S13]  /*02d0*/  ISETP.EQ.AND P0, PT, R2, RZ, PT ;  /* 0x000000ff0200720c */ /* 0x000fda0003f02270 */
.L_x_0:
[----:B------:R-:W1:Y:S01]  /*02e0*/  S2R R5, SR_LANEID ;  /* 0x0000000000057919 */ /* 0x000e620000000000 */
[----:B------:R-:W-:Y:S01]  /*02f0*/  VOTEU.ANY UR6, UPT, PT ;  /* 0x0000000000067886 */ /* 0x000fe200038e0100 */
[----:B0-----:R-:W0:Y:S01]  /*0300*/  LDC.64 R6, c[0x0][0x3a0] ;  /* 0x0000e800ff067b82 */ /* 0x001e220000000a00 */
[----:B------:R-:W1:Y:S07]  /*0310*/  FLO.U32 R12, UR6 ;  /* 0x00000006000c7d00 */ /* 0x000e6e00080e0000 */
[----:B------:R-:W2:Y:S01]  /*0320*/  @!P0 LDC.64 R2, c[0x0][0x380] ;  /* 0x0000e000ff028b82 */ /* 0x000ea20000000a00 */
[----:B------:R-:W0:Y:S01]  /*0330*/  POPC R17, UR6 ;  /* 0x0000000600117d09 */ /* 0x000e220008000000 */
[----:B-1----:R-:W-:-:S13]  /*0340*/  ISETP.EQ.U32.AND P1, PT, R12, R5, PT ;  /* 0x000000050c00720c */ /* 0x002fda0003f22070 */
[----:B0-----:R-:W3:Y:S04]  /*0350*/  @P1 ATOMG.E.ADD.STRONG.GPU PT, R17, desc[UR4][R6.64], R17 ;  /* 0x80000011061119a8 */ /* 0x001ee800081ef104 */
[----:B--2---:R-:W2:Y:S01]  /*0360*/  @!P0 LDG.E.64 R8, desc[UR4][R2.64] ;  /* 0x0000000402088981 */ /* 0x004ea2000c1e1b00 */
[----:B------:R-:W0:Y:S03]  /*0370*/  @!P0 LDC.64 R4, c[0x0][0x390] ;  /* 0x0000e400ff048b82 */ /* 0x000e260000000a00 */
[----:B0-----:R-:W4:Y:S01]  /*0380*/  @!P0 LDG.E.64 R10, desc[UR4][R4.64] ;  /* 0x00000004040a8981 */ /* 0x001f22000c1e1b00 */
[----:B------:R-:W0:Y:S01]  /*0390*/  S2R R14, SR_LTMASK ;  /* 0x00000000000e7919 */ /* 0x000e220000003900 */
[----:B--2---:R-:W-:-:S05]  /*03a0*/  @!P0 IMAD.WIDE R8, R0, 0x4, R8 ;  /* 0x0000000400088825 */ /* 0x004fca00078e0208 */
[----:B------:R-:W2:Y:S01]  /*03b0*/  @!P0 LD.E R15, desc[UR4][R8.64] ;  /* 0x00000004080f8980 */ /* 0x000ea2000c101900 */
[----:B0-----:R-:W-:-:S03]  /*03c0*/  LOP3.LUT R14, R14, UR6, RZ, 0xc0, !PT ;  /* 0x000000060e0e7c12 */ /* 0x001fc6000f8ec0ff */
[----:B---3--:R-:W0:Y:S03]  /*03d0*/  SHFL.IDX PT, R13, R17, R12, 0x1f ;  /* 0x00001f0c110d7589 */ /* 0x008e2600000e0000 */
[----:B------:R-:W0:Y:S02]  /*03e0*/  POPC R14, R14 ;  /* 0x0000000e000e7309 */ /* 0x000e240000000000 */
[----:B0-----:R-:W-:-:S05]  /*03f0*/  IADD3 R13, PT, PT, R13, R14, RZ ;  /* 0x0000000e0d0d7210 */ /* 0x001fca0007ffe0ff */
[----:B----4-:R-:W-:-:S05]  /*0400*/  @!P0 IMAD.WIDE R10, R13, 0x4, R10 ;  /* 0x000000040d0a8825 */ /* 0x010fca00078e020a */
[----:B--2---:R0:W-:Y:S04]  /*0410*/  @!P0 ST.E desc[UR4][R10.64], R15 ;  /* 0x0000000f0a008985 */ /* 0x0041e8000c101904 */
[----:B------:R-:W2:Y:S04]  /*0420*/  @!P0 LDG.E.64 R2, desc[UR4][R2.64+0x8] ;  /* 0x0000080402028981 */ /* 0x000ea8000c1e1b00 */
[----:B------:R-:W3:Y:S01]  /*0430*/  @!P0 LDG.E.64 R4, desc[UR4][R4.64+0x8] ;  /* 0x0000080404048981 */ /* 0x000ee2000c1e1b00 */
[----:B--2---:R-:W-:-:S06]  /*0440*/  @!P0 IMAD.WIDE R6, R0, 0x4, R2 ;  /* 0x0000000400068825 */ /* 0x004fcc00078e0202 */
[----:B------:R-:W2:Y:S01]  /*0450*/  @!P0 LD.E R7, desc[UR4][R6.64] ;  /* 0x0000000406078980 */ /* 0x000ea2000c101900 */
[----:B---3--:R-:W-:-:S05]  /*0460*/  @!P0 IMAD.WIDE R8, R13, 0x4, R4 ;  /* 0x000000040d088825 */ /* 0x008fca00078e0204 */
[----:B--2---:R0:W-:Y:S01]  /*0470*/  @!P0 ST.E desc[UR4][R8.64], R7 ;  /* 0x0000000708008985 */ /* 0x0041e2000c101904 */
[----:B------:R-:W-:Y:S05]  /*0480*/  @!P0 EXIT ;  /* 0x000000000000894d */ /* 0x000fea0003800000 */
[----:B0-----:R-:W0:Y:S02]  /*0490*/  LDC.64 R6, c[0x0][0x390] ;  /* 0x0000e400ff067b82 */ /* 0x001e240000000a00 */
[----:B0-----:R-:W2:Y:S01]  /*04a0*/  LDG.E.64 R2, desc[UR4][R6.64] ;  /* 0x0000000406027981 */ /* 0x001ea2000c1e1b00 */
[----:B------:R-:W-:Y:S01]  /*04b0*/  MOV R9, 0xffffffff ;  /* 0xffffffff00097802 */ /* 0x000fe20000000f00 */
[----:B--2---:R-:W-:-:S05]  /*04c0*/  IMAD.WIDE R2, R13, 0x4, R2 ;  /* 0x000000040d027825 */ /* 0x004fca00078e0202 */
[----:B------:R-:W-:Y:S04]  /*04d0*/  ST.E desc[UR4][R2.64], R9 ;  /* 0x0000000902007985 */ /* 0x000fe8000c101904 */
[----:B------:R-:W2:Y:S02]  /*04e0*/  LDG.E.64 R4, desc[UR4][R6.64+0x8] ;  /* 0x0000080406047981 */ /* 0x000ea4000c1e1b00 */
[----:B--2---:R-:W-:-:S05]  /*04f0*/  IMAD.WIDE R4, R13, 0x4, R4 ;  /* 0x000000040d047825 */ /* 0x004fca00078e0204 */
[----:B------:R-:W-:Y:S01]  /*0500*/  ST.E desc[UR4][R4.64], R9 ;  /* 0x0000000904007985 */ /* 0x000fe2000c101904 */
[----:B------:R-:W-:Y:S05]  /*0510*/  EXIT ;  /* 0x000000000000794d */ /* 0x000fea0003800000 */
.L_x_5:
[----:B------:R-:W-:-:S00]  /*0520*/  BRA `(.L_x_5) ;  /* 0xfffffffc00fc7947 */ /* 0x000fc0000383ffff */
[----:B------:R-:W-:-:S00]  /*0530*/  NOP ;  /* 0x0000000000007918 */ /* 0x000fc00000000000 */
        /* <DEDUP_REMOVED lines=12> */
.L_x_20:


//--------------------- .text._Z17mergeGraphsKernelP5GraphiS0_ --------------------------
	.section	.text._Z17mergeGraphsKernelP5GraphiS0_,"ax",@progbits
	.align	128
        .global         _Z17mergeGraphsKernelP5GraphiS0_
        .type           _Z17mergeGraphsKernelP5GraphiS0_,@function
        .size           _Z17mergeGraphsKernelP5GraphiS0_,(.L_x_21 - _Z17mergeGraphsKernelP5GraphiS0_)
        .other          _Z17mergeGraphsKernelP5GraphiS0_,@"STO_CUDA_ENTRY STV_DEFAULT"
_Z17mergeGraphsKernelP5GraphiS0_:
.text._Z17mergeGraphsKernelP5GraphiS0_:
[----:B------:R-:W-:Y:S08]  /*0000*/  LDC R1, c[0x0][0x37c] ;  /* 0x0000df00ff017b82 */ /* 0x000ff00000000800 */
[----:B------:R-:W0:Y:S01]  /*0010*/  LDC.64 R2, c[0x0][0x380] ;  /* 0x0000e000ff027b82 */ /* 0x000e220000000a00 */
[----:B------:R-:W0:Y:S02]  /*0020*/  LDCU.64 UR4, c[0x0][0x358] ;  /* 0x00006b00ff0477ac */ /* 0x000e240008000a00 */
[----:B0-----:R-:W2:Y:S05]  /*0030*/  LDG.E R5, desc[UR4][R2.64+0x10] ;  /* 0x0000100402057981 */ /* 0x001eaa000c1e1900 */
[----:B------:R-:W0:Y:S01]  /*0040*/  S2UR UR6, SR_CTAID.X ;  /* 0x00000000000679c3 */ /* 0x000e220000002500 */
[----:B------:R-:W0:Y:S07]  /*0050*/  S2R R7, SR_TID.X ;  /* 0x0000000000077919 */ /* 0x000e2e0000002100 */
[----:B------:R-:W0:Y:S02]  /*0060*/  LDC R0, c[0x0][0x360] ;  /* 0x0000d800ff007b82 */ /* 0x000e240000000800 */
[----:B0-----:R-:W-:-:S05]  /*0070*/  IMAD R0, R0, UR6, R7 ;  /* 0x0000000600007c24 */ /* 0x001fca000f8e0207 */
[----:B--2---:R-:W-:-:S13]  /*0080*/  ISETP.GE.AND P0, PT, R0, R5, PT ;  /* 0x000000050000720c */ /* 0x004fda0003f06270 */
[----:B------:R-:W-:Y:S05]  /*0090*/  @P0 EXIT ;  /* 0x000000000000094d */ /* 0x000fea0003800000 */
[----:B------:R-:W5:Y:S01]  /*00a0*/  LDG.E.64 R2, desc[UR4][R2.64] ;  /* 0x0000000402027981 */ /* 0x000f62000c1e1b00 */
[----:B------:R-:W0:Y:S02]  /*00b0*/  LDCU UR6, c[0x0][0x388] ;  /* 0x00007100ff0677ac */ /* 0x000e240008000800 */
[----:B0-----:R-:W-:-:S09]  /*00c0*/  UISETP.GT.AND UP0, UPT, UR6, 0x1, UPT ;  /* 0x000000010600788c */ /* 0x001fd2000bf04270 */
[----:B------:R-:W-:Y:S05]  /*00d0*/  BRA.U UP0, `(.L_x_6) ;  /* 0x00000001000c7547 */ /* 0x000fea000b800000 */
[----:B-----5:R-:W-:-:S06]  /*00e0*/  IMAD.WIDE R2, R0, 0x4, R2 ;  /* 0x0000000400027825 */ /* 0x020fcc00078e0202 */
[----:B------:R0:W5:Y:S01]  /*00f0*/  LDG.E R2, desc[UR4][R2.64] ;  /* 0x0000000402027981 */ /* 0x000162000c1e1900 */
[----:B------:R-:W-:Y:S05]  /*0100*/  BRA `(.L_x_7) ;  /* 0x0000000000807947 */ /* 0x000fea0003800000 */
.L_x_6:
[----:B-----5:R-:W-:Y:S01]  /*0110*/  IMAD.WIDE R2, R0, 0x4, R2 ;  /* 0x0000000400027825 */ /* 0x020fe200078e0202 */
[----:B------:R-:W0:Y:S01]  /*0120*/  LDC.64 R4, c[0x0][0x380] ;  /* 0x0000e000ff047b82 */ /* 0x000e220000000a00 */
[----:B------:R-:W1:Y:S04]  /*0130*/  LDCU UR6, c[0x0][0x388] ;  /* 0x00007100ff0677ac */ /* 0x000e680008000800 */
[----:B------:R2:W5:Y:S01]  /*0140*/  LDG.E R2, desc[UR4][R2.64] ;  /* 0x0000000402027981 */ /* 0x000562000c1e1900 */
[----:B------:R-:W-:Y:S01]  /*0150*/  HFMA2 R15, -RZ, RZ, 0, 5.9604644775390625e-08 ;  /* 0x00000001ff0f7431 */ /* 0x000fe200000001ff */
[----:B------:R-:W-:Y:S06]  /*0160*/  BSSY.RECONVERGENT B0, `(.L_x_8) ;  /* 0x0000017000007945 */ /* 0x000fec0003800200 */
.L_x_11:
[----:B0-----:R-:W-:-:S05]  /*0170*/  IMAD.WIDE.U32 R10, R15, 0x18, R4 ;  /* 0x000000180f0a7825 */ /* 0x001fca00078e0004 */
[----:B------:R-:W3:Y:S02]  /*0180*/  LDG.E.64 R6, desc[UR4][R10.64] ;  /* 0x000000040a067981 */ /* 0x000ee4000c1e1b00 */
[----:B---3--:R-:W-:-:S06]  /*0190*/  IMAD.WIDE R6, R0, 0x4, R6 ;  /* 0x0000000400067825 */ /* 0x008fcc00078e0206 */
[----:B------:R-:W3:Y:S01]  /*01a0*/  LDG.E R7, desc[UR4][R6.64] ;  /* 0x0000000406077981 */ /* 0x000ee2000c1e1900 */
[----:B------:R-:W-:Y:S01]  /*01b0*/  IADD3 R15, PT, PT, R15, 0x1, RZ ;  /* 0x000000010f0f7810 */ /* 0x000fe20007ffe0ff */
[----:B------:R-:W-:Y:S01]  /*01c0*/  BSSY.RECONVERGENT B1, `(.L_x_9) ;  /* 0x000000e000017945 */ /* 0x000fe20003800200 */
[----:B--2---:R-:W-:Y:S02]  /*01d0*/  PRMT R3, RZ, 0x7610, R3 ;  /* 0x00007610ff037816 */ /* 0x004fe40000000003 */
[----:B-1----:R-:W-:Y:S02]  /*01e0*/  ISETP.LT.AND P0, PT, R15, UR6, PT ;  /* 0x000000060f007c0c */ /* 0x002fe4000bf01270 */
[----:B---3-5:R-:W-:-:S13]  /*01f0*/  ISETP.NE.AND P1, PT, R2, R7, PT ;  /* 0x000000070200720c */ /* 0x028fda0003f25270 */
[----:B------:R-:W-:Y:S05]  /*0200*/  @P1 BRA `(.L_x_10) ;  /* 0x0000000000241947 */ /* 0x000fea0003800000 */
[----:B------:R-:W0:Y:S01]  /*0210*/  LDC.64 R12, c[0x0][0x380] ;  /* 0x0000e000ff0c7b82 */ /* 0x000e220000000a00 */
[----:B------:R-:W2:Y:S04]  /*0220*/  LDG.E.64 R8, desc[UR4][R10.64+0x8] ;  /* 0x000008040a087981 */ /* 0x000ea8000c1e1b00 */
[----:B0-----:R-:W3:Y:S01]  /*0230*/  LDG.E.64 R6, desc[UR4][R12.64+0x8] ;  /* 0x000008040c067981 */ /* 0x001ee2000c1e1b00 */
[----:B--2---:R-:W-:-:S06]  /*0240*/  IMAD.WIDE R8, R0, 0x4, R8 ;  /* 0x0000000400087825 */ /* 0x004fcc00078e0208 */
[----:B------:R-:W2:Y:S01]  /*0250*/  LDG.E R9, desc[UR4][R8.64] ;  /* 0x0000000408097981 */ /* 0x000ea2000c1e1900 */
[----:B---3--:R-:W-:-:S06]  /*0260*/  IMAD.WIDE R6, R0, 0x4, R6 ;  /* 0x0000000400067825 */ /* 0x008fcc00078e0206 */
[----:B------:R-:W2:Y:S02]  /*0270*/  LDG.E R6, desc[UR4][R6.64] ;  /* 0x0000000406067981 */ /* 0x000ea4000c1e1900 */
[----:B--2---:R-:W-:-:S04]  /*0280*/  ISETP.NE.AND P1, PT, R6, R9, PT ;  /* 0x000000090600720c */ /* 0x004fc80003f25270 */
[----:B------:R-:W-:-:S09]  /*0290*/  SEL R3, RZ, 0x1, P1 ;  /* 0x00000001ff037807 */ /* 0x000fd20000800000 */
.L_x_10:
[----:B------:R-:W-:Y:S05]  /*02a0*/  BSYNC.RECONVERGENT B1 ;  /* 0x0000000000017941 */ /* 0x000fea0003800200 */
.L_x_9:
[----:B------:R-:W-:-:S13]  /*02b0*/  LOP3.LUT P1, RZ, R3, 0xff, RZ, 0xc0, !PT ;  /* 0x000000ff03ff7812 */ /* 0x000fda000782c0ff */
[----:B------:R-:W-:Y:S05]  /*02c0*/  @P1 BRA P0, `(.L_x_11) ;  /* 0xfffffffc00a81947 */ /* 0x000fea000003ffff */
[----:B------:R-:W-:Y:S05]  /*02d0*/  BSYNC.RECONVERGENT B0 ;  /* 0x0000000000007941 */ /* 0x000fea0003800200 */
.L_x_8:
[----:B------:R-:W-:-:S04]  /*02e0*/  PRMT R3, R3, 0x9910, RZ ;  /* 0x0000991003037816 */ /* 0x000fc800000000ff */
[----:B------:R-:W-:-:S13]  /*02f0*/  ISETP.NE.AND P0, PT, R3, RZ, PT ;  /* 0x000000ff0300720c */ /* 0x000fda0003f05270 */
[----:B------:R-:W-:Y:S05]  /*0300*/  @!P0 BRA `(.L_x_12) ;  /* 0x0000000000308947 */ /* 0x000fea0003800000 */
.L_x_7:
[----:B------:R-:W1:Y:S02]  /*0310*/  LDC.64 R4, c[0x0][0x390] ;  /* 0x0000e400ff047b82 */ /* 0x000e640000000a00 */
[----:B-1----:R-:W2:Y:S06]  /*0320*/  LDG.E.64 R6, desc[UR4][R4.64] ;  /* 0x0000000404067981 */ /* 0x002eac000c1e1b00 */
[----:B------:R-:W1:Y:S01]  /*0330*/  LDC.64 R12, c[0x0][0x380] ;  /* 0x0000e000ff0c7b82 */ /* 0x000e620000000a00 */
[----:B--2---:R-:W-:-:S05]  /*0340*/  IMAD.WIDE R6, R0, 0x4, R6 ;  /* 0x0000000400067825 */ /* 0x004fca00078e0206 */
[----:B-----5:R-:W-:Y:S04]  /*0350*/  STG.E desc[UR4][R6.64], R2 ;  /* 0x0000000206007986 */ /* 0x020fe8000c101904 */
[----:B-1----:R-:W2:Y:S04]  /*0360*/  LDG.E.64 R8, desc[UR4][R12.64+0x8] ;  /* 0x000008040c087981 */ /* 0x002ea8000c1e1b00 */
[----:B------:R-:W3:Y:S01]  /*0370*/  LDG.E.64 R10, desc[UR4][R4.64+0x8] ;  /* 0x00000804040a7981 */ /* 0x000ee2000c1e1b00 */
[----:B--2---:R-:W-:-:S06]  /*0380*/  IMAD.WIDE R8, R0, 0x4, R8 ;  /* 0x0000000400087825 */ /* 0x004fcc00078e0208 */
[----:B------:R-:W2:Y:S01]  /*0390*/  LDG.E R9, desc[UR4][R8.64] ;  /* 0x0000000408097981 */ /* 0x000ea2000c1e1900 */
[----:B---3--:R-:W-:-:S05]  /*03a0*/  IMAD.WIDE R10, R0, 0x4, R10 ;  /* 0x00000004000a7825 */ /* 0x008fca00078e020a */
[----:B--2---:R-:W-:Y:S01]  /*03b0*/  STG.E desc[UR4][R10.64], R9 ;  /* 0x000000090a007986 */ /* 0x004fe2000c101904 */
[----:B------:R-:W-:Y:S05]  /*03c0*/  EXIT ;  /* 0x000000000000794d */ /* 0x000fea0003800000 */
.L_x_12:
[----:B------:R-:W0:Y:S02]  /*03d0*/  LDC.64 R6, c[0x0][0x390] ;  /* 0x0000e400ff067b82 */ /* 0x000e240000000a00 */
[----:B0-----:R-:W2:Y:S01]  /*03e0*/  LDG.E.64 R2, desc[UR4][R6.64] ;  /* 0x0000000406027981 */ /* 0x001ea2000c1e1b00 */
[----:B------:R-:W-:Y:S01]  /*03f0*/  MOV R9, 0xffffffff ;  /* 0xffffffff00097802 */ /* 0x000fe20000000f00 */
[----:B--2---:R-:W-:-:S05]  /*0400*/  IMAD.WIDE R2, R0, 0x4, R2 ;  /* 0x0000000400027825 */ /* 0x004fca00078e0202 */
[----:B------:R-:W-:Y:S04]  /*0410*/  STG.E desc[UR4][R2.64], R9 ;  /* 0x0000000902007986 */ /* 0x000fe8000c101904 */
[----:B------:R-:W2:Y:S02]  /*0420*/  LDG.E.64 R4, desc[UR4][R6.64+0x8] ;  /* 0x0000080406047981 */ /* 0x000ea4000c1e1b00 */
[----:B--2---:R-:W-:-:S05]  /*0430*/  IMAD.WIDE R4, R0, 0x4, R4 ;  /* 0x0000000400047825 */ /* 0x004fca00078e0204 */
[----:B------:R-:W-:Y:S01]  /*0440*/  STG.E desc[UR4][R4.64], R9 ;  /* 0x0000000904007986 */ /* 0x000fe2000c101904 */
[----:B------:R-:W-:Y:S05]  /*0450*/  EXIT ;  /* 0x000000000000794d */ /* 0x000fea0003800000 */
.L_x_13:
        /* <DEDUP_REMOVED lines=10> */
.L_x_21:


//--------------------- .text._Z21intersectGraphsKernelP5GraphiPiiS1_ --------------------------
	.section	.text._Z21intersectGraphsKernelP5GraphiPiiS1_,"ax",@progbits
	.align	128
        .global         _Z21intersectGraphsKernelP5GraphiPiiS1_
        .type           _Z21intersectGraphsKernelP5GraphiPiiS1_,@function
        .size           _Z21intersectGraphsKernelP5GraphiPiiS1_,(.L_x_22 - _Z21intersectGraphsKernelP5GraphiPiiS1_)
        .other          _Z21intersectGraphsKernelP5GraphiPiiS1_,@"STO_CUDA_ENTRY STV_DEFAULT"
_Z21intersectGraphsKernelP5GraphiPiiS1_:
.text._Z21intersectGraphsKernelP5GraphiPiiS1_:
        /* <DEDUP_REMOVED lines=20> */
.L_x_18:
        /* <DEDUP_REMOVED lines=19> */
.L_x_17:
[----:B------:R-:W-:Y:S05]  /*0270*/  BSYNC.RECONVERGENT B1 ;  /* 0x0000000000017941 */ /* 0x000fea0003800200 */
.L_x_16:
[----:B------:R-:W-:-:S13]  /*0280*/  LOP3.LUT P1, RZ, R14, 0xff, RZ, 0xc0, !PT ;  /* 0x000000ff0eff7812 */ /* 0x000fda000782c0ff */
[----:B------:R-:W-:Y:S05]  /*0290*/  @P1 BRA P0, `(.L_x_18) ;  /* 0xfffffffc00a81947 */ /* 0x000fea000003ffff */
[----:B------:R-:W-:Y:S05]  /*02a0*/  BSYNC.RECONVERGENT B0 ;  /* 0x0000000000007941 */ /* 0x000fea0003800200 */
.L_x_15:
[----:B------:R-:W-:-:S04]  /*02b0*/  PRMT R2, R14, 0x9910, RZ ;  /* 0x000099100e027816 */ /* 0x000fc800000000ff */
[----:B------:R-:W-:-:S13]  /*02c0*/  ISETP.NE.AND P0, PT, R2, RZ, PT ;  /* 0x000000ff0200720c */ /* 0x000fda0003f05270 */
[----:B------:R-:W-:Y:S05]  /*02d0*/  @!P0 EXIT ;  /* 0x000000000000894d */ /* 0x000fea0003800000 */
.L_x_14:
[----:B0-----:R-:W0:Y:S01]  /*02e0*/  S2R R6, SR_LANEID ;  /* 0x0000000000067919 */ /* 0x001e220000000000 */
[----:B------:R-:W1:Y:S01]  /*02f0*/  LDC.64 R2, c[0x0][0x390] ;  /* 0x0000e400ff027b82 */ /* 0x000e620000000a00 */
[----:B------:R-:W-:Y:S01]  /*0300*/  VOTEU.ANY UR6, UPT, PT ;  /* 0x0000000000067886 */ /* 0x000fe200038e0100 */
[----:B------:R-:W-:Y:S01]  /*0310*/  IMAD.MOV.U32 R9, RZ, RZ, 0x1 ;  /* 0x00000001ff097424 */ /* 0x000fe200078e00ff */
[----:B------:R-:W-:Y:S02]  /*0320*/  UFLO.U32 UR7, UR6 ;  /* 0x00000006000772bd */ /* 0x000fe400080e0000 */
[----:B------:R-:W2:Y:S03]  /*0330*/  POPC R7, UR6 ;  /* 0x0000000600077d09 */ /* 0x000ea60008000000 */
[----:B------:R-:W2:Y:S01]  /*0340*/  LDC.64 R4, c[0x0][0x3a0] ;  /* 0x0000e800ff047b82 */ /* 0x000ea20000000a00 */
[----:B-1----:R-:W-:-:S05]  /*0350*/  IMAD.WIDE R2, R0, 0x4, R2 ;  /* 0x0000000400027825 */ /* 0x002fca00078e0202 */
[----:B------:R-:W-:Y:S01]  /*0360*/  STG.E desc[UR4][R2.64], R9 ;  /* 0x0000000902007986 */ /* 0x000fe2000c101904 */
[----:B0-----:R-:W-:-:S13]  /*0370*/  ISETP.EQ.U32.AND P0, PT, R6, UR7, PT ;  /* 0x0000000706007c0c */ /* 0x001fda000bf02070 */
[----:B--2---:R-:W-:Y:S01]  /*0380*/  @P0 REDG.E.ADD.STRONG.GPU desc[UR4][R4.64], R7 ;  /* 0x000000070400098e */ /* 0x004fe2000c12e104 */
[----:B------:R-:W-:Y:S05]  /*0390*/  EXIT ;  /* 0x000000000000794d */ /* 0x000fea0003800000 */
.L_x_19:
        /* <DEDUP_REMOVED lines=14> */
.L_x_22:


//--------------------- .nv.shared.reserved.0     --------------------------
	.section	.nv.shared.reserved.0,"aw",@nobits
	.weak		__nv_reservedSMEM_offset_0_alias
	.size		__nv_reservedSMEM_offset_0_alias, 0, 64
	.other		__nv_reservedSMEM_offset_0_alias,@"STO_CUDA_RESERVED_SHARED STV_DEFAULT"
__nv_reservedSMEM_offset_0_alias:
	.zero		0
	.zero		64


//--------------------- .nv.constant0._Z29intersectAndMergeGraphsKernelP5GraphiS0_iPi --------------------------
	.section	.nv.constant0._Z29intersectAndMergeGraphsKernelP5GraphiS0_iPi,"a",@progbits
	.sectionflags	@""
	.align	4
.nv.constant0._Z29intersectAndMergeGraphsKernelP5GraphiS0_iPi:
	.zero		936


//--------------------- .nv.constant0._Z17mergeGraphsKernelP5GraphiS0_ --------------------------
	.section	.nv.constant0._Z17mergeGraphsKernelP5GraphiS0_,"a",@progbits
	.sectionflags	@""
	.align	4
.nv.constant0._Z17mergeGraphsKernelP5GraphiS0_:
	.zero		920


//--------------------- .nv.constant0._Z21intersectGraphsKernelP5GraphiPiiS1_ --------------------------
	.section	.nv.constant0._Z21intersectGraphsKernelP5GraphiPiiS1_,"a",@progbits
	.sectionflags	@""
	.align	4
.nv.constant0._Z21intersectGraphsKernelP5GraphiPiiS1_:
	.zero		936


//--------------------- SYMBOLS --------------------------

	.type		.nv.reservedSmem.offset0,@object
	.size		.nv.reservedSmem.offset0,0x4
